//
// Generated by NVIDIA NVVM Compiler
//
// Compiler Build ID: CL-36424714
// Cuda compilation tools, release 13.0, V13.0.88
// Based on NVVM 20.0.0
//

.version 9.0
.target sm_100
.address_size 64

	// .globl	_Z17MatrixMulOnDeviceiiiPfS_S_

.visible .entry _Z17MatrixMulOnDeviceiiiPfS_S_(
	.param .u32 _Z17MatrixMulOnDeviceiiiPfS_S__param_0,
	.param .u32 _Z17MatrixMulOnDeviceiiiPfS_S__param_1,
	.param .u32 _Z17MatrixMulOnDeviceiiiPfS_S__param_2,
	.param .u64 .ptr .align 1 _Z17MatrixMulOnDeviceiiiPfS_S__param_3,
	.param .u64 .ptr .align 1 _Z17MatrixMulOnDeviceiiiPfS_S__param_4,
	.param .u64 .ptr .align 1 _Z17MatrixMulOnDeviceiiiPfS_S__param_5
)
{
	.reg .pred 	%p<13>;
	.reg .b32 	%r<41>;
	.reg .b32 	%f<68>;
	.reg .b64 	%rd<53>;

	ld.param.u32 	%r20, [_Z17MatrixMulOnDeviceiiiPfS_S__param_0];
	ld.param.u32 	%r18, [_Z17MatrixMulOnDeviceiiiPfS_S__param_1];
	ld.param.u32 	%r19, [_Z17MatrixMulOnDeviceiiiPfS_S__param_2];
	ld.param.u64 	%rd7, [_Z17MatrixMulOnDeviceiiiPfS_S__param_3];
	ld.param.u64 	%rd8, [_Z17MatrixMulOnDeviceiiiPfS_S__param_4];
	ld.param.u64 	%rd6, [_Z17MatrixMulOnDeviceiiiPfS_S__param_5];
	cvta.to.global.u64 	%rd1, %rd8;
	cvta.to.global.u64 	%rd2, %rd7;
	mov.u32 	%r21, %tid.y;
	mov.u32 	%r22, %ctaid.y;
	mov.u32 	%r23, %ntid.y;
	mad.lo.s32 	%r1, %r22, %r23, %r21;
	mov.u32 	%r24, %tid.x;
	mov.u32 	%r25, %ctaid.x;
	mov.u32 	%r26, %ntid.x;
	mad.lo.s32 	%r2, %r25, %r26, %r24;
	setp.ge.s32 	%p1, %r1, %r20;
	setp.ge.s32 	%p2, %r2, %r19;
	or.pred  	%p3, %p1, %p2;
	@%p3 bra 	$L__BB0_14;
	setp.lt.s32 	%p4, %r18, 1;
	mov.f32 	%f67, 0f00000000;
	@%p4 bra 	$L__BB0_13;
	mul.lo.s32 	%r3, %r18, %r1;
	and.b32  	%r4, %r18, 7;
	setp.lt.u32 	%p5, %r18, 8;
	mov.f32 	%f67, 0f00000000;
	mov.b32 	%r39, 0;
	@%p5 bra 	$L__BB0_5;
	and.b32  	%r39, %r18, 2147483640;
	neg.s32 	%r37, %r39;
	shl.b32 	%r7, %r19, 3;
	mul.wide.u32 	%rd9, %r3, 4;
	add.s64 	%rd10, %rd9, %rd2;
	add.s64 	%rd52, %rd10, 16;
	mov.f32 	%f67, 0f00000000;
	mul.wide.s32 	%rd13, %r19, 4;
	mov.u32 	%r36, %r2;
$L__BB0_4:
	.pragma "nounroll";
	ld.global.f32 	%f17, [%rd52+-16];
	mul.wide.s32 	%rd11, %r36, 4;
	add.s64 	%rd12, %rd1, %rd11;
	ld.global.f32 	%f18, [%rd12];
	fma.rn.f32 	%f19, %f17, %f18, %f67;
	ld.global.f32 	%f20, [%rd52+-12];
	add.s64 	%rd14, %rd12, %rd13;
	ld.global.f32 	%f21, [%rd14];
	fma.rn.f32 	%f22, %f20, %f21, %f19;
	ld.global.f32 	%f23, [%rd52+-8];
	add.s64 	%rd15, %rd14, %rd13;
	ld.global.f32 	%f24, [%rd15];
	fma.rn.f32 	%f25, %f23, %f24, %f22;
	ld.global.f32 	%f26, [%rd52+-4];
	add.s64 	%rd16, %rd15, %rd13;
	ld.global.f32 	%f27, [%rd16];
	fma.rn.f32 	%f28, %f26, %f27, %f25;
	ld.global.f32 	%f29, [%rd52];
	add.s64 	%rd17, %rd16, %rd13;
	ld.global.f32 	%f30, [%rd17];
	fma.rn.f32 	%f31, %f29, %f30, %f28;
	ld.global.f32 	%f32, [%rd52+4];
	add.s64 	%rd18, %rd17, %rd13;
	ld.global.f32 	%f33, [%rd18];
	fma.rn.f32 	%f34, %f32, %f33, %f31;
	ld.global.f32 	%f35, [%rd52+8];
	add.s64 	%rd19, %rd18, %rd13;
	ld.global.f32 	%f36, [%rd19];
	fma.rn.f32 	%f37, %f35, %f36, %f34;
	ld.global.f32 	%f38, [%rd52+12];
	add.s64 	%rd20, %rd19, %rd13;
	ld.global.f32 	%f39, [%rd20];
	fma.rn.f32 	%f67, %f38, %f39, %f37;
	add.s32 	%r37, %r37, 8;
	add.s32 	%r36, %r36, %r7;
	add.s64 	%rd52, %rd52, 32;
	setp.ne.s32 	%p6, %r37, 0;
	@%p6 bra 	$L__BB0_4;
$L__BB0_5:
	setp.eq.s32 	%p7, %r4, 0;
	@%p7 bra 	$L__BB0_13;
	and.b32  	%r13, %r18, 3;
	setp.lt.u32 	%p8, %r4, 4;
	@%p8 bra 	$L__BB0_8;
	add.s32 	%r28, %r39, %r3;
	mul.wide.u32 	%rd21, %r28, 4;
	add.s64 	%rd22, %rd2, %rd21;
	ld.global.f32 	%f41, [%rd22];
	mad.lo.s32 	%r29, %r39, %r19, %r2;
	mul.wide.s32 	%rd23, %r29, 4;
	add.s64 	%rd24, %rd1, %rd23;
	ld.global.f32 	%f42, [%rd24];
	fma.rn.f32 	%f43, %f41, %f42, %f67;
	cvt.u64.u32 	%rd25, %r3;
	cvt.u64.u32 	%rd26, %r39;
	add.s64 	%rd27, %rd26, %rd25;
	shl.b64 	%rd28, %rd27, 2;
	add.s64 	%rd29, %rd2, %rd28;
	ld.global.f32 	%f44, [%rd29+4];
	mul.wide.s32 	%rd30, %r19, 4;
	add.s64 	%rd31, %rd24, %rd30;
	ld.global.f32 	%f45, [%rd31];
	fma.rn.f32 	%f46, %f44, %f45, %f43;
	ld.global.f32 	%f47, [%rd29+8];
	add.s64 	%rd32, %rd31, %rd30;
	ld.global.f32 	%f48, [%rd32];
	fma.rn.f32 	%f49, %f47, %f48, %f46;
	ld.global.f32 	%f50, [%rd29+12];
	add.s64 	%rd33, %rd32, %rd30;
	ld.global.f32 	%f51, [%rd33];
	fma.rn.f32 	%f67, %f50, %f51, %f49;
	add.s32 	%r39, %r39, 4;
$L__BB0_8:
	setp.eq.s32 	%p9, %r13, 0;
	@%p9 bra 	$L__BB0_13;
	setp.eq.s32 	%p10, %r13, 1;
	@%p10 bra 	$L__BB0_11;
	add.s32 	%r30, %r39, %r3;
	mul.wide.u32 	%rd34, %r30, 4;
	add.s64 	%rd35, %rd2, %rd34;
	ld.global.f32 	%f53, [%rd35];
	mad.lo.s32 	%r31, %r39, %r19, %r2;
	mul.wide.s32 	%rd36, %r31, 4;
	add.s64 	%rd37, %rd1, %rd36;
	ld.global.f32 	%f54, [%rd37];
	fma.rn.f32 	%f55, %f53, %f54, %f67;
	cvt.u64.u32 	%rd38, %r3;
	cvt.u64.u32 	%rd39, %r39;
	add.s64 	%rd40, %rd39, %rd38;
	shl.b64 	%rd41, %rd40, 2;
	add.s64 	%rd42, %rd2, %rd41;
	ld.global.f32 	%f56, [%rd42+4];
	mul.wide.s32 	%rd43, %r19, 4;
	add.s64 	%rd44, %rd37, %rd43;
	ld.global.f32 	%f57, [%rd44];
	fma.rn.f32 	%f67, %f56, %f57, %f55;
	add.s32 	%r39, %r39, 2;
$L__BB0_11:
	and.b32  	%r32, %r18, 1;
	setp.eq.b32 	%p11, %r32, 1;
	not.pred 	%p12, %p11;
	@%p12 bra 	$L__BB0_13;
	add.s32 	%r33, %r39, %r3;
	mul.wide.u32 	%rd45, %r33, 4;
	add.s64 	%rd46, %rd2, %rd45;
	ld.global.f32 	%f58, [%rd46];
	mad.lo.s32 	%r34, %r39, %r19, %r2;
	mul.wide.s32 	%rd47, %r34, 4;
	add.s64 	%rd48, %rd1, %rd47;
	ld.global.f32 	%f59, [%rd48];
	fma.rn.f32 	%f67, %f58, %f59, %f67;
$L__BB0_13:
	mad.lo.s32 	%r35, %r19, %r1, %r2;
	cvta.to.global.u64 	%rd49, %rd6;
	mul.wide.s32 	%rd50, %r35, 4;
	add.s64 	%rd51, %rd49, %rd50;
	st.global.f32 	[%rd51], %f67;
$L__BB0_14:
	ret;

}


// ===== COMPILED SASS (sm_100) =====

	.target	sm_100

	.elftype	@"ET_EXEC"


//--------------------- .note.nv.tkinfo           --------------------------
	.section	.note.nv.tkinfo,"",@"SHT_NOTE"
	.sectionflags	@"SHF_NOTE_NV_TKINFO"
	.tkinfo
        /*0018*/ 	.word	0x00000002
        /*0030*/ 	.string	""
        /*0030*/ 	.string	"ptxas"
        /*0030*/ 	.string	"Cuda compilation tools, release 13.0, V13.0.88"
        /*0030*/ 	.string	"Build cuda_13.0.r13.0/compiler.36424714_0"
        /*0030*/ 	.string	"-arch sm_100 -m 64 "



//--------------------- .note.nv.cuinfo           --------------------------
	.section	.note.nv.cuinfo,"",@"SHT_NOTE"
	.sectionflags	@"SHF_NOTE_NV_CUINFO"
        /*0018*/ 	.short	0x0002
        /*001a*/ 	.short	0x0064
        /*001c*/ 	.short	0x0082
	.zero		2


//--------------------- .nv.info                  --------------------------
	.section	.nv.info,"",@"SHT_CUDA_INFO"
	.align	4


	//----- nvinfo : EIATTR_REGCOUNT
	.align		4
        /*0000*/ 	.byte	0x04, 0x2f
        /*0002*/ 	.short	(.L_1 - .L_0)
	.align		4
.L_0:
        /*0004*/ 	.word	index@(_Z17MatrixMulOnDeviceiiiPfS_S_)
        /*0008*/ 	.word	0x00000020


	//----- nvinfo : EIATTR_FRAME_SIZE
	.align		4
.L_1:
        /*000c*/ 	.byte	0x04, 0x11
        /*000e*/ 	.short	(.L_3 - .L_2)
	.align		4
.L_2:
        /*0010*/ 	.word	index@(_Z17MatrixMulOnDeviceiiiPfS_S_)
        /*0014*/ 	.word	0x00000000


	//----- nvinfo : EIATTR_MIN_STACK_SIZE
	.align		4
.L_3:
        /*0018*/ 	.byte	0x04, 0x12
        /*001a*/ 	.short	(.L_5 - .L_4)
	.align		4
.L_4:
        /*001c*/ 	.word	index@(_Z17MatrixMulOnDeviceiiiPfS_S_)
        /*0020*/ 	.word	0x00000000
.L_5:


//--------------------- .nv.compat                --------------------------
	.section	.nv.compat,"",@"SHT_CUDA_COMPAT_INFO"
	.align	4
        /*0000*/ 	.byte	0x02, 0x09, 0x00, 0x00, 0x02, 0x02, 0x01, 0x00, 0x02, 0x05, 0x05, 0x00, 0x03, 0x07, 0x01, 0x01
        /*0010*/ 	.byte	0x02, 0x03, 0x00, 0x00, 0x02, 0x06, 0x01, 0x00, 0x04, 0x0b, 0x08, 0x00, 0x09, 0x00, 0x00, 0x00
        /*0020*/ 	.byte	0x00, 0x00, 0x00, 0x00


//--------------------- .nv.info._Z17MatrixMulOnDeviceiiiPfS_S_ --------------------------
	.section	.nv.info._Z17MatrixMulOnDeviceiiiPfS_S_,"",@"SHT_CUDA_INFO"
	.sectionflags	@""
	.align	4


	//----- nvinfo : EIATTR_CUDA_API_VERSION
	.align		4
        /*0000*/ 	.byte	0x04, 0x37
        /*0002*/ 	.short	(.L_7 - .L_6)
.L_6:
        /*0004*/ 	.word	0x00000082


	//----- nvinfo : EIATTR_KPARAM_INFO
	.align		4
.L_7:
        /*0008*/ 	.byte	0x04, 0x17
        /*000a*/ 	.short	(.L_9 - .L_8)
.L_8:
        /*000c*/ 	.word	0x00000000
        /*0010*/ 	.short	0x0005
        /*0012*/ 	.short	0x0020
        /*0014*/ 	.byte	0x00, 0xf5, 0x21, 0x00


	//----- nvinfo : EIATTR_KPARAM_INFO
	.align		4
.L_9:
        /*0018*/ 	.byte	0x04, 0x17
        /*001a*/ 	.short	(.L_11 - .L_10)
.L_10:
        /*001c*/ 	.word	0x00000000
        /*0020*/ 	.short	0x0004
        /*0022*/ 	.short	0x0018
        /*0024*/ 	.byte	0x00, 0xf5, 0x21, 0x00


	//----- nvinfo : EIATTR_KPARAM_INFO
	.align		4
.L_11:
        /*0028*/ 	.byte	0x04, 0x17
        /*002a*/ 	.short	(.L_13 - .L_12)
.L_12:
        /*002c*/ 	.word	0x00000000
        /*0030*/ 	.short	0x0003
        /*0032*/ 	.short	0x0010
        /*0034*/ 	.byte	0x00, 0xf5, 0x21, 0x00


	//----- nvinfo : EIATTR_KPARAM_INFO
	.align		4
.L_13:
        /*0038*/ 	.byte	0x04, 0x17
        /*003a*/ 	.short	(.L_15 - .L_14)
.L_14:
        /*003c*/ 	.word	0x00000000
        /*0040*/ 	.short	0x0002
        /*0042*/ 	.short	0x0008
        /*0044*/ 	.byte	0x00, 0xf0, 0x11, 0x00


	//----- nvinfo : EIATTR_KPARAM_INFO
	.align		4
.L_15:
        /*0048*/ 	.byte	0x04, 0x17
        /*004a*/ 	.short	(.L_17 - .L_16)
.L_16:
        /*004c*/ 	.word	0x00000000
        /*0050*/ 	.short	0x0001
        /*0052*/ 	.short	0x0004
        /*0054*/ 	.byte	0x00, 0xf0, 0x11, 0x00


	//----- nvinfo : EIATTR_KPARAM_INFO
	.align		4
.L_17:
        /*0058*/ 	.byte	0x04, 0x17
        /*005a*/ 	.short	(.L_19 - .L_18)
.L_18:
        /*005c*/ 	.word	0x00000000
        /*0060*/ 	.short	0x0000
        /*0062*/ 	.short	0x0000
        /*0064*/ 	.byte	0x00, 0xf0, 0x11, 0x00


	//----- nvinfo : EIATTR_SPARSE_MMA_MASK
	.align		4
.L_19:
        /*0068*/ 	.byte	0x03, 0x50
        /*006a*/ 	.short	0x0000


	//----- nvinfo : EIATTR_MAXREG_COUNT
	.align		4
        /*006c*/ 	.byte	0x03, 0x1b
        /*006e*/ 	.short	0x00ff


	//----- nvinfo : EIATTR_MERCURY_ISA_VERSION
	.align		4
        /*0070*/ 	.byte	0x03, 0x5f
        /*0072*/ 	.short	0x0101


	//----- nvinfo : EIATTR_VRC_CTA_INIT_COUNT
	.align		4
        /*0074*/ 	.byte	0x02, 0x4a
	.zero		1
	.zero		1


	//----- nvinfo : EIATTR_EXIT_INSTR_OFFSETS
	.align		4
        /*0078*/ 	.byte	0x04, 0x1c
        /*007a*/ 	.short	(.L_21 - .L_20)


	//   ....[0]....
.L_20:
        /*007c*/ 	.word	0x000000d0


	//   ....[1]....
        /*0080*/ 	.word	0x000008f0


	//----- nvinfo : EIATTR_CBANK_PARAM_SIZE
	.align		4
.L_21:
        /*0084*/ 	.byte	0x03, 0x19
        /*0086*/ 	.short	0x0028


	//----- nvinfo : EIATTR_PARAM_CBANK
	.align		4
        /*0088*/ 	.byte	0x04, 0x0a
        /*008a*/ 	.short	(.L_23 - .L_22)
	.align		4
.L_22:
        /*008c*/ 	.word	index@(.nv.constant0._Z17MatrixMulOnDeviceiiiPfS_S_)
        /*0090*/ 	.short	0x0380
        /*0092*/ 	.short	0x0028


	//----- nvinfo : EIATTR_SW_WAR
	.align		4
.L_23:
        /*0094*/ 	.byte	0x04, 0x36
        /*0096*/ 	.short	(.L_25 - .L_24)
.L_24:
        /*0098*/ 	.word	0x00000008
.L_25:


//--------------------- .nv.callgraph             --------------------------
	.section	.nv.callgraph,"",@"SHT_CUDA_CALLGRAPH"
	.align	4
	.sectionentsize	8
	.align		4
        /*0000*/ 	.word	0x00000000
	.align		4
        /*0004*/ 	.word	0xffffffff
	.align		4
        /*0008*/ 	.word	0x00000000
	.align		4
        /*000c*/ 	.word	0xfffffffe
	.align		4
        /*0010*/ 	.word	0x00000000
	.align		4
        /*0014*/ 	.word	0xfffffffd
	.align		4
        /*0018*/ 	.word	0x00000000
	.align		4
        /*001c*/ 	.word	0xfffffffc


//--------------------- .text._Z17MatrixMulOnDeviceiiiPfS_S_ --------------------------
	.section	.text._Z17MatrixMulOnDeviceiiiPfS_S_,"ax",@progbits
	.align	128
        .global         _Z17MatrixMulOnDeviceiiiPfS_S_
        .type           _Z17MatrixMulOnDeviceiiiPfS_S_,@function
        .size           _Z17MatrixMulOnDeviceiiiPfS_S_,(.L_x_5 - _Z17MatrixMulOnDeviceiiiPfS_S_)
        .other          _Z17MatrixMulOnDeviceiiiPfS_S_,@"STO_CUDA_ENTRY STV_DEFAULT"
_Z17MatrixMulOnDeviceiiiPfS_S_:
.text._Z17MatrixMulOnDeviceiiiPfS_S_:
[----:B------:R-:W-:Y:S01]  /*0000*/  LDC R1, c[0x0][0x37c] ;  /* 0x0000df00ff017b82 */ /* 0x000fe20000000800 */
[----:B------:R-:W0:Y:S07]  /*0010*/  S2R R0, SR_TID.X ;  /* 0x0000000000007919 */ /* 0x000e2e0000002100 */
[----:B------:R-:W1:Y:S01]  /*0020*/  LDC R3, c[0x0][0x364] ;  /* 0x0000d900ff037b82 */ /* 0x000e620000000800 */
[----:B------:R-:W2:Y:S01]  /*0030*/  LDCU UR6, c[0x0][0x380] ;  /* 0x00007000ff0677ac */ /* 0x000ea20008000800 */
[----:B------:R-:W1:Y:S06]  /*0040*/  S2R R16, SR_TID.Y ;  /* 0x0000000000107919 */ /* 0x000e6c0000002200 */
[----:B------:R-:W0:Y:S08]  /*0050*/  S2UR UR5, SR_CTAID.X ;  /* 0x00000000000579c3 */ /* 0x000e300000002500 */
[----:B------:R-:W0:Y:S08]  /*0060*/  LDC R5, c[0x0][0x360] ;  /* 0x0000d800ff057b82 */ /* 0x000e300000000800 */
[----:B------:R-:W1:Y:S08]  /*0070*/  S2UR UR4, SR_CTAID.Y ;  /* 0x00000000000479c3 */ /* 0x000e700000002600 */
[----:B------:R-:W3:Y:S01]  /*0080*/  LDC R17, c[0x0][0x388] ;  /* 0x0000e200ff117b82 */ /* 0x000ee20000000800 */
[----:B0-----:R-:W-:-:S02]  /*0090*/  IMAD R0, R5, UR5, R0 ;  /* 0x0000000505007c24 */ /* 0x001fc4000f8e0200 */
[----:B-1----:R-:W-:-:S03]  /*00a0*/  IMAD R16, R3, UR4, R16 ;  /* 0x0000000403107c24 */ /* 0x002fc6000f8e0210 */
[----:B---3--:R-:W-:-:S04]  /*00b0*/  ISETP.GE.AND P0, PT, R0, R17, PT ;  /* 0x000000110000720c */ /* 0x008fc80003f06270 */
[----:B--2---:R-:W-:-:S13]  /*00c0*/  ISETP.GE.OR P0, PT, R16, UR6, P0 ;  /* 0x0000000610007c0c */ /* 0x004fda0008706670 */
[----:B------:R-:W-:Y:S05]  /*00d0*/  @P0 EXIT ;  /* 0x000000000000094d */ /* 0x000fea0003800000 */
[----:B------:R-:W0:Y:S01]  /*00e0*/  LDC R19, c[0x0][0x384] ;  /* 0x0000e100ff137b82 */ /* 0x000e220000000800 */
[----:B------:R-:W1:Y:S01]  /*00f0*/  LDCU.64 UR4, c[0x0][0x358] ;  /* 0x00006b00ff0477ac */ /* 0x000e620008000a00 */
[----:B------:R-:W-:Y:S01]  /*0100*/  HFMA2 R24, -RZ, RZ, 0, 0 ;  /* 0x00000000ff187431 */ /* 0x000fe200000001ff */
[----:B0-----:R-:W-:-:S13]  /*0110*/  ISETP.GE.AND P0, PT, R19, 0x1, PT ;  /* 0x000000011300780c */ /* 0x001fda0003f06270 */
[----:B-1----:R-:W-:Y:S05]  /*0120*/  @!P0 BRA `(.L_x_0) ;  /* 0x0000000400e08947 */ /* 0x002fea0003800000 */
[C---:B------:R-:W-:Y:S01]  /*0130*/  ISETP.GE.U32.AND P1, PT, R19.reuse, 0x8, PT ;  /* 0x000000081300780c */ /* 0x040fe20003f26070 */
[----:B------:R-:W-:Y:S01]  /*0140*/  IMAD R20, R16, R19, RZ ;  /* 0x0000001310147224 */ /* 0x000fe200078e02ff */
[----:B------:R-:W-:Y:S02]  /*0150*/  LOP3.LUT R27, R19, 0x7, RZ, 0xc0, !PT ;  /* 0x00000007131b7812 */ /* 0x000fe400078ec0ff */
[----:B------:R-:W-:Y:S02]  /*0160*/  MOV R24, RZ ;  /* 0x000000ff00187202 */ /* 0x000fe40000000f00 */
[----:B------:R-:W-:Y:S02]  /*0170*/  ISETP.NE.AND P0, PT, R27, RZ, PT ;  /* 0x000000ff1b00720c */ /* 0x000fe40003f05270 */
[----:B------:R-:W-:-:S05]  /*0180*/  MOV R21, RZ ;  /* 0x000000ff00157202 */ /* 0x000fca0000000f00 */
[----:B------:R-:W-:Y:S06]  /*0190*/  @!P1 BRA `(.L_x_1) ;  /* 0x0000000000c49947 */ /* 0x000fec0003800000 */
[----:B------:R-:W0:Y:S01]  /*01a0*/  LDC.64 R2, c[0x0][0x390] ;  /* 0x0000e400ff027b82 */ /* 0x000e220000000a00 */
[----:B------:R-:W-:Y:S02]  /*01b0*/  LOP3.LUT R21, R19, 0x7ffffff8, RZ, 0xc0, !PT ;  /* 0x7ffffff813157812 */ /* 0x000fe400078ec0ff */
[----:B------:R-:W-:Y:S02]  /*01c0*/  MOV R24, RZ ;  /* 0x000000ff00187202 */ /* 0x000fe40000000f00 */
[----:B------:R-:W-:Y:S02]  /*01d0*/  MOV R18, R0 ;  /* 0x0000000000127202 */ /* 0x000fe40000000f00 */
[----:B------:R-:W-:Y:S01]  /*01e0*/  IADD3 R22, PT, PT, -R21, RZ, RZ ;  /* 0x000000ff15167210 */ /* 0x000fe20007ffe1ff */
[----:B0-----:R-:W-:-:S03]  /*01f0*/  IMAD.WIDE.U32 R2, R20, 0x4, R2 ;  /* 0x0000000414027825 */ /* 0x001fc600078e0002 */
[----:B------:R-:W-:-:S04]  /*0200*/  IADD3 R4, P1, PT, R2, 0x10, RZ ;  /* 0x0000001002047810 */ /* 0x000fc80007f3e0ff */
[----:B------:R-:W-:-:S09]  /*0210*/  IADD3.X R5, PT, PT, RZ, R3, RZ, P1, !PT ;  /* 0x00000003ff057210 */ /* 0x000fd20000ffe4ff */
.L_x_2:
[----:B------:R-:W0:Y:S01]  /*0220*/  LDC.64 R14, c[0x0][0x398] ;  /* 0x0000e600ff0e7b82 */ /* 0x000e220000000a00 */
[----:B------:R-:W-:Y:S02]  /*0230*/  MOV R2, R4 ;  /* 0x0000000400027202 */ /* 0x000fe40000000f00 */
[----:B------:R-:W-:-:S05]  /*0240*/  MOV R3, R5 ;  /* 0x0000000500037202 */ /* 0x000fca0000000f00 */
[----:B------:R-:W2:Y:S04]  /*0250*/  LDG.E R25, desc[UR4][R2.64+-0x10] ;  /* 0xfffff00402197981 */ /* 0x000ea8000c1e1900 */
[----:B------:R-:W3:Y:S04]  /*0260*/  LDG.E R23, desc[UR4][R2.64+-0xc] ;  /* 0xfffff40402177981 */ /* 0x000ee8000c1e1900 */
[----:B------:R-:W4:Y:S04]  /*0270*/  LDG.E R29, desc[UR4][R2.64+-0x8] ;  /* 0xfffff804021d7981 */ /* 0x000f28000c1e1900 */
[----:B------:R-:W5:Y:S01]  /*0280*/  LDG.E R28, desc[UR4][R2.64+-0x4] ;  /* 0xfffffc04021c7981 */ /* 0x000f62000c1e1900 */
[----:B0-----:R-:W-:-:S05]  /*0290*/  IMAD.WIDE R14, R18, 0x4, R14 ;  /* 0x00000004120e7825 */ /* 0x001fca00078e020e */
[----:B------:R0:W2:Y:S01]  /*02a0*/  LDG.E R26, desc[UR4][R14.64] ;  /* 0x000000040e1a7981 */ /* 0x0000a2000c1e1900 */
[----:B------:R-:W-:-:S04]  /*02b0*/  IMAD.WIDE R12, R17, 0x4, R14 ;  /* 0x00000004110c7825 */ /* 0x000fc800078e020e */
[C---:B------:R-:W-:Y:S02]  /*02c0*/  IMAD.WIDE R4, R17.reuse, 0x4, R12 ;  /* 0x0000000411047825 */ /* 0x040fe400078e020c */
[----:B------:R-:W3:Y:S02]  /*02d0*/  LDG.E R12, desc[UR4][R12.64] ;  /* 0x000000040c0c7981 */ /* 0x000ee4000c1e1900 */
[C---:B------:R-:W-:Y:S02]  /*02e0*/  IMAD.WIDE R8, R17.reuse, 0x4, R4 ;  /* 0x0000000411087825 */ /* 0x040fe400078e0204 */
[----:B------:R-:W4:Y:S02]  /*02f0*/  LDG.E R4, desc[UR4][R4.64] ;  /* 0x0000000404047981 */ /* 0x000f24000c1e1900 */
[C---:B------:R-:W-:Y:S02]  /*0300*/  IMAD.WIDE R6, R17.reuse, 0x4, R8 ;  /* 0x0000000411067825 */ /* 0x040fe400078e0208 */
[----:B------:R-:W5:Y:S02]  /*0310*/  LDG.E R8, desc[UR4][R8.64] ;  /* 0x0000000408087981 */ /* 0x000f64000c1e1900 */
[----:B------:R-:W-:-:S02]  /*0320*/  IMAD.WIDE R10, R17, 0x4, R6 ;  /* 0x00000004110a7825 */ /* 0x000fc400078e0206 */
[----:B------:R-:W5:Y:S04]  /*0330*/  LDG.E R5, desc[UR4][R2.64] ;  /* 0x0000000402057981 */ /* 0x000f68000c1e1900 */
[----:B------:R-:W5:Y:S01]  /*0340*/  LDG.E R6, desc[UR4][R6.64] ;  /* 0x0000000406067981 */ /* 0x000f62000c1e1900 */
[----:B0-----:R-:W-:-:S03]  /*0350*/  IMAD.WIDE R14, R17, 0x4, R10 ;  /* 0x00000004110e7825 */ /* 0x001fc600078e020a */
[----:B------:R-:W5:Y:S04]  /*0360*/  LDG.E R10, desc[UR4][R10.64] ;  /* 0x000000040a0a7981 */ /* 0x000f68000c1e1900 */
[----:B------:R-:W5:Y:S04]  /*0370*/  LDG.E R13, desc[UR4][R14.64] ;  /* 0x000000040e0d7981 */ /* 0x000f68000c1e1900 */
[----:B------:R-:W5:Y:S04]  /*0380*/  LDG.E R7, desc[UR4][R2.64+0x4] ;  /* 0x0000040402077981 */ /* 0x000f68000c1e1900 */
[----:B------:R-:W5:Y:S01]  /*0390*/  LDG.E R9, desc[UR4][R2.64+0xc] ;  /* 0x00000c0402097981 */ /* 0x000f62000c1e1900 */
[----:B--2---:R-:W-:Y:S01]  /*03a0*/  FFMA R26, R25, R26, R24 ;  /* 0x0000001a191a7223 */ /* 0x004fe20000000018 */
[----:B------:R-:W-:-:S02]  /*03b0*/  IMAD.WIDE R24, R17, 0x4, R14 ;  /* 0x0000000411187825 */ /* 0x000fc400078e020e */
[----:B------:R-:W2:Y:S04]  /*03c0*/  LDG.E R14, desc[UR4][R2.64+0x8] ;  /* 0x00000804020e7981 */ /* 0x000ea8000c1e1900 */
[----:B------:R-:W2:Y:S01]  /*03d0*/  LDG.E R24, desc[UR4][R24.64] ;  /* 0x0000000418187981 */ /* 0x000ea2000c1e1900 */
[----:B---3--:R-:W-:Y:S01]  /*03e0*/  FFMA R12, R23, R12, R26 ;  /* 0x0000000c170c7223 */ /* 0x008fe2000000001a */
[----:B------:R-:W-:-:S03]  /*03f0*/  IADD3 R22, PT, PT, R22, 0x8, RZ ;  /* 0x0000000816167810 */ /* 0x000fc60007ffe0ff */
[----:B----4-:R-:W-:Y:S01]  /*0400*/  FFMA R29, R29, R4, R12 ;  /* 0x000000041d1d7223 */ /* 0x010fe2000000000c */
[----:B------:R-:W-:-:S03]  /*0410*/  ISETP.NE.AND P1, PT, R22, RZ, PT ;  /* 0x000000ff1600720c */ /* 0x000fc60003f25270 */
[----:B-----5:R-:W-:Y:S01]  /*0420*/  FFMA R8, R28, R8, R29 ;  /* 0x000000081c087223 */ /* 0x020fe2000000001d */
[----:B------:R-:W-:-:S03]  /*0430*/  IADD3 R4, P2, PT, R2, 0x20, RZ ;  /* 0x0000002002047810 */ /* 0x000fc60007f5e0ff */
[----:B------:R-:W-:Y:S01]  /*0440*/  FFMA R6, R5, R6, R8 ;  /* 0x0000000605067223 */ /* 0x000fe20000000008 */
[----:B------:R-:W-:Y:S02]  /*0450*/  IADD3.X R5, PT, PT, RZ, R3, RZ, P2, !PT ;  /* 0x00000003ff057210 */ /* 0x000fe400017fe4ff */
[----:B------:R-:W-:Y:S01]  /*0460*/  LEA R18, R17, R18, 0x3 ;  /* 0x0000001211127211 */ /* 0x000fe200078e18ff */
[----:B------:R-:W-:-:S04]  /*0470*/  FFMA R7, R7, R10, R6 ;  /* 0x0000000a07077223 */ /* 0x000fc80000000006 */
[----:B--2---:R-:W-:-:S04]  /*0480*/  FFMA R14, R14, R13, R7 ;  /* 0x0000000d0e0e7223 */ /* 0x004fc80000000007 */
[----:B------:R-:W-:Y:S01]  /*0490*/  FFMA R24, R9, R24, R14 ;  /* 0x0000001809187223 */ /* 0x000fe2000000000e */
[----:B------:R-:W-:Y:S06]  /*04a0*/  @P1 BRA `(.L_x_2) ;  /* 0xfffffffc005c1947 */ /* 0x000fec000383ffff */
.L_x_1:
[----:B------:R-:W-:Y:S05]  /*04b0*/  @!P0 BRA `(.L_x_0) ;  /* 0x0000000000fc8947 */ /* 0x000fea0003800000 */
[----:B------:R-:W-:Y:S02]  /*04c0*/  ISETP.GE.U32.AND P1, PT, R27, 0x4, PT ;  /* 0x000000041b00780c */ /* 0x000fe40003f26070 */
[----:B------:R-:W-:-:S04]  /*04d0*/  LOP3.LUT R14, R19, 0x3, RZ, 0xc0, !PT ;  /* 0x00000003130e7812 */ /* 0x000fc800078ec0ff */
[----:B------:R-:W-:-:S07]  /*04e0*/  ISETP.NE.AND P0, PT, R14, RZ, PT ;  /* 0x000000ff0e00720c */ /* 0x000fce0003f05270 */
[----:B------:R-:W-:Y:S06]  /*04f0*/  @!P1 BRA `(.L_x_3) ;  /* 0x00000000006c9947 */ /* 0x000fec0003800000 */
[----:B------:R-:W0:Y:S01]  /*0500*/  LDC.64 R4, c[0x0][0x398] ;  /* 0x0000e600ff047b82 */ /* 0x000e220000000a00 */
[----:B------:R-:W1:Y:S01]  /*0510*/  LDCU.64 UR6, c[0x0][0x390] ;  /* 0x00007200ff0677ac */ /* 0x000e620008000a00 */
[----:B------:R-:W-:Y:S01]  /*0520*/  IMAD R7, R21, R17, R0 ;  /* 0x0000001115077224 */ /* 0x000fe200078e0200 */
[CC--:B------:R-:W-:Y:S02]  /*0530*/  IADD3 R3, PT, PT, R20.reuse, R21.reuse, RZ ;  /* 0x0000001514037210 */ /* 0x0c0fe40007ffe0ff */
[----:B------:R-:W-:-:S03]  /*0540*/  IADD3 R8, P1, PT, R20, R21, RZ ;  /* 0x0000001514087210 */ /* 0x000fc60007f3e0ff */
[----:B------:R-:W2:Y:S01]  /*0550*/  LDC.64 R12, c[0x0][0x390] ;  /* 0x0000e400ff0c7b82 */ /* 0x000ea20000000a00 */
[----:B0-----:R-:W-:-:S04]  /*0560*/  IMAD.WIDE R4, R7, 0x4, R4 ;  /* 0x0000000407047825 */ /* 0x001fc800078e0204 */
[----:B------:R-:W-:Y:S02]  /*0570*/  IMAD.WIDE R6, R17, 0x4, R4 ;  /* 0x0000000411067825 */ /* 0x000fe400078e0204 */
[----:B------:R-:W3:Y:S02]  /*0580*/  LDG.E R4, desc[UR4][R4.64] ;  /* 0x0000000404047981 */ /* 0x000ee4000c1e1900 */
[----:B--2---:R-:W-:Y:S01]  /*0590*/  IMAD.WIDE.U32 R12, R3, 0x4, R12 ;  /* 0x00000004030c7825 */ /* 0x004fe200078e000c */
[----:B------:R-:W-:Y:S02]  /*05a0*/  IADD3.X R3, PT, PT, RZ, RZ, RZ, P1, !PT ;  /* 0x000000ffff037210 */ /* 0x000fe40000ffe4ff */
[----:B-1----:R-:W-:-:S03]  /*05b0*/  LEA R2, P1, R8, UR6, 0x2 ;  /* 0x0000000608027c11 */ /* 0x002fc6000f8210ff */
[----:B------:R-:W3:Y:S01]  /*05c0*/  LDG.E R13, desc[UR4][R12.64] ;  /* 0x000000040c0d7981 */ /* 0x000ee2000c1e1900 */
[----:B------:R-:W-:Y:S01]  /*05d0*/  LEA.HI.X R3, R8, UR7, R3, 0x2, P1 ;  /* 0x0000000708037c11 */ /* 0x000fe200088f1403 */
[C---:B------:R-:W-:Y:S02]  /*05e0*/  IMAD.WIDE R8, R17.reuse, 0x4, R6 ;  /* 0x0000000411087825 */ /* 0x040fe400078e0206 */
[----:B------:R-:W2:Y:S04]  /*05f0*/  LDG.E R6, desc[UR4][R6.64] ;  /* 0x0000000406067981 */ /* 0x000ea8000c1e1900 */
[----:B------:R-:W2:Y:S01]  /*0600*/  LDG.E R15, desc[UR4][R2.64+0x4] ;  /* 0x00000404020f7981 */ /* 0x000ea2000c1e1900 */
[----:B------:R-:W-:-:S03]  /*0610*/  IMAD.WIDE R10, R17, 0x4, R8 ;  /* 0x00000004110a7825 */ /* 0x000fc600078e0208 */
[----:B------:R-:W4:Y:S04]  /*0620*/  LDG.E R22, desc[UR4][R8.64] ;  /* 0x0000000408167981 */ /* 0x000f28000c1e1900 */
[----:B------:R-:W4:Y:S04]  /*0630*/  LDG.E R18, desc[UR4][R2.64+0x8] ;  /* 0x0000080402127981 */ /* 0x000f28000c1e1900 */
[----:B------:R-:W5:Y:S04]  /*0640*/  LDG.E R26, desc[UR4][R2.64+0xc] ;  /* 0x00000c04021a7981 */ /* 0x000f68000c1e1900 */
[----:B------:R-:W5:Y:S01]  /*0650*/  LDG.E R10, desc[UR4][R10.64] ;  /* 0x000000040a0a7981 */ /* 0x000f62000c1e1900 */
[----:B------:R-:W-:Y:S01]  /*0660*/  IADD3 R21, PT, PT, R21, 0x4, RZ ;  /* 0x0000000415157810 */ /* 0x000fe20007ffe0ff */
[----:B---3--:R-:W-:-:S04]  /*0670*/  FFMA R24, R13, R4, R24 ;  /* 0x000000040d187223 */ /* 0x008fc80000000018 */
[----:B--2---:R-:W-:-:S04]  /*0680*/  FFMA R15, R15, R6, R24 ;  /* 0x000000060f0f7223 */ /* 0x004fc80000000018 */
[----:B----4-:R-:W-:-:S04]  /*0690*/  FFMA R15, R18, R22, R15 ;  /* 0x00000016120f7223 */ /* 0x010fc8000000000f */
[----:B-----5:R-:W-:-:S07]  /*06a0*/  FFMA R24, R26, R10, R15 ;  /* 0x0000000a1a187223 */ /* 0x020fce000000000f */
.L_x_3:
[----:B------:R-:W-:Y:S05]  /*06b0*/  @!P0 BRA `(.L_x_0) ;  /* 0x00000000007c8947 */ /* 0x000fea0003800000 */
[----:B------:R-:W-:Y:S01]  /*06c0*/  ISETP.NE.AND P1, PT, R14, 0x1, PT ;  /* 0x000000010e00780c */ /* 0x000fe20003f25270 */
[----:B------:R-:W0:Y:S01]  /*06d0*/  LDC.64 R10, c[0x0][0x390] ;  /* 0x0000e400ff0a7b82 */ /* 0x000e220000000a00 */
[----:B------:R-:W-:-:S04]  /*06e0*/  LOP3.LUT R19, R19, 0x1, RZ, 0xc0, !PT ;  /* 0x0000000113137812 */ /* 0x000fc800078ec0ff */
[----:B------:R-:W-:-:S03]  /*06f0*/  ISETP.NE.U32.AND P0, PT, R19, 0x1, PT ;  /* 0x000000011300780c */ /* 0x000fc60003f05070 */
[----:B------:R-:W1:Y:S04]  /*0700*/  LDC.64 R8, c[0x0][0x398] ;  /* 0x0000e600ff087b82 */ /* 0x000e680000000a00 */
[CC--:B------:R-:W-:Y:S02]  /*0710*/  @P1 IADD3 R13, PT, PT, R20.reuse, R21.reuse, RZ ;  /* 0x00000015140d1210 */ /* 0x0c0fe40007ffe0ff */
[----:B------:R-:W-:Y:S02]  /*0720*/  @P1 IADD3 R12, P2, PT, R20, R21, RZ ;  /* 0x00000015140c1210 */ /* 0x000fe40007f5e0ff */
[----:B------:R-:W2:Y:S02]  /*0730*/  @P1 LDC.64 R2, c[0x0][0x390] ;  /* 0x0000e400ff021b82 */ /* 0x000ea40000000a00 */
[----:B------:R-:W-:-:S06]  /*0740*/  @P1 IADD3.X R14, PT, PT, RZ, RZ, RZ, P2, !PT ;  /* 0x000000ffff0e1210 */ /* 0x000fcc00017fe4ff */
[----:B------:R-:W3:Y:S01]  /*0750*/  LDC.64 R4, c[0x0][0x390] ;  /* 0x0000e400ff047b82 */ /* 0x000ee20000000a00 */
[----:B0-----:R-:W-:-:S04]  /*0760*/  @P1 IMAD.WIDE.U32 R10, R13, 0x4, R10 ;  /* 0x000000040d0a1825 */ /* 0x001fc800078e000a */
[C---:B------:R-:W-:Y:S01]  /*0770*/  @P1 IMAD R13, R21.reuse, R17, R0 ;  /* 0x00000011150d1224 */ /* 0x040fe200078e0200 */
[----:B------:R-:W-:Y:S01]  /*0780*/  @P1 IADD3 R21, PT, PT, R21, 0x2, RZ ;  /* 0x0000000215151810 */ /* 0x000fe20007ffe0ff */
[----:B------:R-:W4:Y:S01]  /*0790*/  @P1 LDG.E R11, desc[UR4][R10.64] ;  /* 0x000000040a0b1981 */ /* 0x000f22000c1e1900 */
[----:B------:R-:W0:Y:S01]  /*07a0*/  LDC.64 R6, c[0x0][0x398] ;  /* 0x0000e600ff067b82 */ /* 0x000e220000000a00 */
[----:B-1----:R-:W-:Y:S01]  /*07b0*/  @P1 IMAD.WIDE R8, R13, 0x4, R8 ;  /* 0x000000040d081825 */ /* 0x002fe200078e0208 */
[----:B------:R-:W-:Y:S02]  /*07c0*/  @!P0 IADD3 R15, PT, PT, R20, R21, RZ ;  /* 0x00000015140f8210 */ /* 0x000fe40007ffe0ff */
[----:B--2---:R-:W-:Y:S01]  /*07d0*/  @P1 LEA R2, P2, R12, R2, 0x2 ;  /* 0x000000020c021211 */ /* 0x004fe200078410ff */
[----:B------:R-:W-:-:S03]  /*07e0*/  @!P0 IMAD R21, R21, R17, R0 ;  /* 0x0000001115158224 */ /* 0x000fc600078e0200 */
[----:B------:R-:W-:Y:S01]  /*07f0*/  @P1 LEA.HI.X R3, R12, R3, R14, 0x2, P2 ;  /* 0x000000030c031211 */ /* 0x000fe200010f140e */
[----:B------:R-:W-:Y:S01]  /*0800*/  @P1 IMAD.WIDE R12, R17, 0x4, R8 ;  /* 0x00000004110c1825 */ /* 0x000fe200078e0208 */
[----:B------:R-:W4:Y:S03]  /*0810*/  @P1 LDG.E R14, desc[UR4][R8.64] ;  /* 0x00000004080e1981 */ /* 0x000f26000c1e1900 */
[----:B---3--:R-:W-:Y:S01]  /*0820*/  @!P0 IMAD.WIDE.U32 R4, R15, 0x4, R4 ;  /* 0x000000040f048825 */ /* 0x008fe200078e0004 */
[----:B------:R-:W2:Y:S04]  /*0830*/  @P1 LDG.E R2, desc[UR4][R2.64+0x4] ;  /* 0x0000040402021981 */ /* 0x000ea8000c1e1900 */
[----:B------:R-:W2:Y:S01]  /*0840*/  @P1 LDG.E R12, desc[UR4][R12.64] ;  /* 0x000000040c0c1981 */ /* 0x000ea2000c1e1900 */
[----:B0-----:R-:W-:-:S03]  /*0850*/  @!P0 IMAD.WIDE R6, R21, 0x4, R6 ;  /* 0x0000000415068825 */ /* 0x001fc600078e0206 */
[----:B------:R-:W3:Y:S04]  /*0860*/  @!P0 LDG.E R5, desc[UR4][R4.64] ;  /* 0x0000000404058981 */ /* 0x000ee8000c1e1900 */
[----:B------:R-:W3:Y:S01]  /*0870*/  @!P0 LDG.E R6, desc[UR4][R6.64] ;  /* 0x0000000406068981 */ /* 0x000ee2000c1e1900 */
[----:B----4-:R-:W-:-:S04]  /*0880*/  @P1 FFMA R11, R11, R14, R24 ;  /* 0x0000000e0b0b1223 */ /* 0x010fc80000000018 */
[----:B--2---:R-:W-:-:S04]  /*0890*/  @P1 FFMA R24, R2, R12, R11 ;  /* 0x0000000c02181223 */ /* 0x004fc8000000000b */
[----:B---3--:R-:W-:-:S07]  /*08a0*/  @!P0 FFMA R24, R5, R6, R24 ;  /* 0x0000000605188223 */ /* 0x008fce0000000018 */
.L_x_0:
[----:B------:R-:W0:Y:S01]  /*08b0*/  LDC.64 R2, c[0x0][0x3a0] ;  /* 0x0000e800ff027b82 */ /* 0x000e220000000a00 */
[----:B------:R-:W-:-:S04]  /*08c0*/  IMAD R17, R16, R17, R0 ;  /* 0x0000001110117224 */ /* 0x000fc800078e0200 */
[----:B0-----:R-:W-:-:S05]  /*08d0*/  IMAD.WIDE R2, R17, 0x4, R2 ;  /* 0x0000000411027825 */ /* 0x001fca00078e0202 */
[----:B------:R-:W-:Y:S01]  /*08e0*/  STG.E desc[UR4][R2.64], R24 ;  /* 0x0000001802007986 */ /* 0x000fe2000c101904 */
[----:B------:R-:W-:Y:S05]  /*08f0*/  EXIT ;  /* 0x000000000000794d */ /* 0x000fea0003800000 */
.L_x_4:
[----:B------:R-:W-:-:S00]  /*0900*/  BRA `(.L_x_4) ;  /* 0xfffffffc00fc7947 */ /* 0x000fc0000383ffff */
[----:B------:R-:W-:-:S00]  /*0910*/  NOP ;  /* 0x0000000000007918 */ /* 0x000fc00000000000 */
        /* <DEDUP_REMOVED lines=14> */
.L_x_5:


//--------------------- .nv.shared.reserved.0     --------------------------
	.section	.nv.shared.reserved.0,"aw",@nobits
	.weak		__nv_reservedSMEM_offset_0_alias
	.size		__nv_reservedSMEM_offset_0_alias, 0, 64
	.other		__nv_reservedSMEM_offset_0_alias,@"STO_CUDA_RESERVED_SHARED STV_DEFAULT"
__nv_reservedSMEM_offset_0_alias:
	.zero		0
	.zero		64


//--------------------- .nv.constant0._Z17MatrixMulOnDeviceiiiPfS_S_ --------------------------
	.section	.nv.constant0._Z17MatrixMulOnDeviceiiiPfS_S_,"a",@progbits
	.sectionflags	@""
	.align	4
.nv.constant0._Z17MatrixMulOnDeviceiiiPfS_S_:
	.zero		936


//--------------------- SYMBOLS --------------------------

	.type		.nv.reservedSmem.offset0,@object
	.size		.nv.reservedSmem.offset0,0x4
